//
// Generated by NVIDIA NVVM Compiler
//
// Compiler Build ID: CL-36424714
// Cuda compilation tools, release 13.0, V13.0.88
// Based on NVVM 20.0.0
//

.version 9.0
.target sm_100
.address_size 64

	// .globl	_Z11relu_kernelPKfPfi

.visible .entry _Z11relu_kernelPKfPfi(
	.param .u64 .ptr .align 1 _Z11relu_kernelPKfPfi_param_0,
	.param .u64 .ptr .align 1 _Z11relu_kernelPKfPfi_param_1,
	.param .u32 _Z11relu_kernelPKfPfi_param_2
)
{
	.reg .pred 	%p<4>;
	.reg .b32 	%r<11>;
	.reg .b32 	%f<3>;
	.reg .b64 	%rd<8>;

	ld.param.u64 	%rd3, [_Z11relu_kernelPKfPfi_param_0];
	ld.param.u64 	%rd4, [_Z11relu_kernelPKfPfi_param_1];
	ld.param.u32 	%r6, [_Z11relu_kernelPKfPfi_param_2];
	mov.u32 	%r1, %ntid.x;
	mov.u32 	%r7, %ctaid.x;
	mov.u32 	%r8, %tid.x;
	mad.lo.s32 	%r10, %r1, %r7, %r8;
	setp.ge.s32 	%p1, %r10, %r6;
	@%p1 bra 	$L__BB0_3;
	mov.u32 	%r9, %nctaid.x;
	mul.lo.s32 	%r3, %r1, %r9;
	cvta.to.global.u64 	%rd1, %rd3;
	cvta.to.global.u64 	%rd2, %rd4;
$L__BB0_2:
	mul.wide.s32 	%rd5, %r10, 4;
	add.s64 	%rd6, %rd2, %rd5;
	add.s64 	%rd7, %rd1, %rd5;
	ld.global.f32 	%f1, [%rd7];
	setp.lt.f32 	%p2, %f1, 0f00000000;
	selp.f32 	%f2, 0f00000000, %f1, %p2;
	st.global.f32 	[%rd6], %f2;
	add.s32 	%r10, %r10, %r3;
	setp.lt.s32 	%p3, %r10, %r6;
	@%p3 bra 	$L__BB0_2;
$L__BB0_3:
	ret;

}


// ===== COMPILED SASS (sm_100) =====

	.target	sm_100

	.elftype	@"ET_EXEC"


//--------------------- .note.nv.tkinfo           --------------------------
	.section	.note.nv.tkinfo,"",@"SHT_NOTE"
	.sectionflags	@"SHF_NOTE_NV_TKINFO"
	.tkinfo
        /*0018*/ 	.word	0x00000002
        /*0030*/ 	.string	""
        /*0030*/ 	.string	"ptxas"
        /*0030*/ 	.string	"Cuda compilation tools, release 13.0, V13.0.88"
        /*0030*/ 	.string	"Build cuda_13.0.r13.0/compiler.36424714_0"
        /*0030*/ 	.string	"-arch sm_100 -m 64 "



//--------------------- .note.nv.cuinfo           --------------------------
	.section	.note.nv.cuinfo,"",@"SHT_NOTE"
	.sectionflags	@"SHF_NOTE_NV_CUINFO"
        /*0018*/ 	.short	0x0002
        /*001a*/ 	.short	0x0064
        /*001c*/ 	.short	0x0082
	.zero		2


//--------------------- .nv.info                  --------------------------
	.section	.nv.info,"",@"SHT_CUDA_INFO"
	.align	4


	//----- nvinfo : EIATTR_REGCOUNT
	.align		4
        /*0000*/ 	.byte	0x04, 0x2f
        /*0002*/ 	.short	(.L_1 - .L_0)
	.align		4
.L_0:
        /*0004*/ 	.word	index@(_Z11relu_kernelPKfPfi)
        /*0008*/ 	.word	0x0000000e


	//----- nvinfo : EIATTR_FRAME_SIZE
	.align		4
.L_1:
        /*000c*/ 	.byte	0x04, 0x11
        /*000e*/ 	.short	(.L_3 - .L_2)
	.align		4
.L_2:
        /*0010*/ 	.word	index@(_Z11relu_kernelPKfPfi)
        /*0014*/ 	.word	0x00000000


	//----- nvinfo : EIATTR_MIN_STACK_SIZE
	.align		4
.L_3:
        /*0018*/ 	.byte	0x04, 0x12
        /*001a*/ 	.short	(.L_5 - .L_4)
	.align		4
.L_4:
        /*001c*/ 	.word	index@(_Z11relu_kernelPKfPfi)
        /*0020*/ 	.word	0x00000000
.L_5:


//--------------------- .nv.compat                --------------------------
	.section	.nv.compat,"",@"SHT_CUDA_COMPAT_INFO"
	.align	4
        /*0000*/ 	.byte	0x02, 0x09, 0x00, 0x00, 0x02, 0x02, 0x01, 0x00, 0x02, 0x05, 0x05, 0x00, 0x03, 0x07, 0x01, 0x01
        /*0010*/ 	.byte	0x02, 0x03, 0x00, 0x00, 0x02, 0x06, 0x01, 0x00, 0x04, 0x0b, 0x08, 0x00, 0x09, 0x00, 0x00, 0x00
        /*0020*/ 	.byte	0x00, 0x00, 0x00, 0x00


//--------------------- .nv.info._Z11relu_kernelPKfPfi --------------------------
	.section	.nv.info._Z11relu_kernelPKfPfi,"",@"SHT_CUDA_INFO"
	.sectionflags	@""
	.align	4


	//----- nvinfo : EIATTR_CUDA_API_VERSION
	.align		4
        /*0000*/ 	.byte	0x04, 0x37
        /*0002*/ 	.short	(.L_7 - .L_6)
.L_6:
        /*0004*/ 	.word	0x00000082


	//----- nvinfo : EIATTR_KPARAM_INFO
	.align		4
.L_7:
        /*0008*/ 	.byte	0x04, 0x17
        /*000a*/ 	.short	(.L_9 - .L_8)
.L_8:
        /*000c*/ 	.word	0x00000000
        /*0010*/ 	.short	0x0002
        /*0012*/ 	.short	0x0010
        /*0014*/ 	.byte	0x00, 0xf0, 0x11, 0x00


	//----- nvinfo : EIATTR_KPARAM_INFO
	.align		4
.L_9:
        /*0018*/ 	.byte	0x04, 0x17
        /*001a*/ 	.short	(.L_11 - .L_10)
.L_10:
        /*001c*/ 	.word	0x00000000
        /*0020*/ 	.short	0x0001
        /*0022*/ 	.short	0x0008
        /*0024*/ 	.byte	0x00, 0xf5, 0x21, 0x00


	//----- nvinfo : EIATTR_KPARAM_INFO
	.align		4
.L_11:
        /*0028*/ 	.byte	0x04, 0x17
        /*002a*/ 	.short	(.L_13 - .L_12)
.L_12:
        /*002c*/ 	.word	0x00000000
        /*0030*/ 	.short	0x0000
        /*0032*/ 	.short	0x0000
        /*0034*/ 	.byte	0x00, 0xf5, 0x21, 0x00


	//----- nvinfo : EIATTR_SPARSE_MMA_MASK
	.align		4
.L_13:
        /*0038*/ 	.byte	0x03, 0x50
        /*003a*/ 	.short	0x0000


	//----- nvinfo : EIATTR_MAXREG_COUNT
	.align		4
        /*003c*/ 	.byte	0x03, 0x1b
        /*003e*/ 	.short	0x00ff


	//----- nvinfo : EIATTR_MERCURY_ISA_VERSION
	.align		4
        /*0040*/ 	.byte	0x03, 0x5f
        /*0042*/ 	.short	0x0101


	//----- nvinfo : EIATTR_VRC_CTA_INIT_COUNT
	.align		4
        /*0044*/ 	.byte	0x02, 0x4a
	.zero		1
	.zero		1


	//----- nvinfo : EIATTR_EXIT_INSTR_OFFSETS
	.align		4
        /*0048*/ 	.byte	0x04, 0x1c
        /*004a*/ 	.short	(.L_15 - .L_14)


	//   ....[0]....
.L_14:
        /*004c*/ 	.word	0x00000070


	//   ....[1]....
        /*0050*/ 	.word	0x00000160


	//----- nvinfo : EIATTR_CRS_STACK_SIZE
	.align		4
.L_15:
        /*0054*/ 	.byte	0x04, 0x1e
        /*0056*/ 	.short	(.L_17 - .L_16)
.L_16:
        /*0058*/ 	.word	0x00000000


	//----- nvinfo : EIATTR_CBANK_PARAM_SIZE
	.align		4
.L_17:
        /*005c*/ 	.byte	0x03, 0x19
        /*005e*/ 	.short	0x0014


	//----- nvinfo : EIATTR_PARAM_CBANK
	.align		4
        /*0060*/ 	.byte	0x04, 0x0a
        /*0062*/ 	.short	(.L_19 - .L_18)
	.align		4
.L_18:
        /*0064*/ 	.word	index@(.nv.constant0._Z11relu_kernelPKfPfi)
        /*0068*/ 	.short	0x0380
        /*006a*/ 	.short	0x0014


	//----- nvinfo : EIATTR_SW_WAR
	.align		4
.L_19:
        /*006c*/ 	.byte	0x04, 0x36
        /*006e*/ 	.short	(.L_21 - .L_20)
.L_20:
        /*0070*/ 	.word	0x00000008
.L_21:


//--------------------- .nv.callgraph             --------------------------
	.section	.nv.callgraph,"",@"SHT_CUDA_CALLGRAPH"
	.align	4
	.sectionentsize	8
	.align		4
        /*0000*/ 	.word	0x00000000
	.align		4
        /*0004*/ 	.word	0xffffffff
	.align		4
        /*0008*/ 	.word	0x00000000
	.align		4
        /*000c*/ 	.word	0xfffffffe
	.align		4
        /*0010*/ 	.word	0x00000000
	.align		4
        /*0014*/ 	.word	0xfffffffd
	.align		4
        /*0018*/ 	.word	0x00000000
	.align		4
        /*001c*/ 	.word	0xfffffffc


//--------------------- .text._Z11relu_kernelPKfPfi --------------------------
	.section	.text._Z11relu_kernelPKfPfi,"ax",@progbits
	.align	128
        .global         _Z11relu_kernelPKfPfi
        .type           _Z11relu_kernelPKfPfi,@function
        .size           _Z11relu_kernelPKfPfi,(.L_x_2 - _Z11relu_kernelPKfPfi)
        .other          _Z11relu_kernelPKfPfi,@"STO_CUDA_ENTRY STV_DEFAULT"
_Z11relu_kernelPKfPfi:
.text._Z11relu_kernelPKfPfi:
[----:B------:R-:W-:Y:S01]  /*0000*/  LDC R1, c[0x0][0x37c] ;  /* 0x0000df00ff017b82 */ /* 0x000fe20000000800 */
[----:B------:R-:W0:Y:S01]  /*0010*/  S2R R0, SR_CTAID.X ;  /* 0x0000000000007919 */ /* 0x000e220000002500 */
[----:B------:R-:W0:Y:S01]  /*0020*/  LDCU UR4, c[0x0][0x360] ;  /* 0x00006c00ff0477ac */ /* 0x000e220008000800 */
[----:B------:R-:W0:Y:S01]  /*0030*/  S2R R3, SR_TID.X ;  /* 0x0000000000037919 */ /* 0x000e220000002100 */
[----:B------:R-:W1:Y:S01]  /*0040*/  LDCU UR8, c[0x0][0x390] ;  /* 0x00007200ff0877ac */ /* 0x000e620008000800 */
[----:B0-----:R-:W-:-:S05]  /*0050*/  IMAD R0, R0, UR4, R3 ;  /* 0x0000000400007c24 */ /* 0x001fca000f8e0203 */
[----:B-1----:R-:W-:-:S13]  /*0060*/  ISETP.GE.AND P0, PT, R0, UR8, PT ;  /* 0x0000000800007c0c */ /* 0x002fda000bf06270 */
[----:B------:R-:W-:Y:S05]  /*0070*/  @P0 EXIT ;  /* 0x000000000000094d */ /* 0x000fea0003800000 */
[----:B------:R-:W0:Y:S01]  /*0080*/  LDC.64 R8, c[0x0][0x380] ;  /* 0x0000e000ff087b82 */ /* 0x000e220000000a00 */
[----:B------:R-:W1:Y:S01]  /*0090*/  LDCU UR5, c[0x0][0x370] ;  /* 0x00006e00ff0577ac */ /* 0x000e620008000800 */
[----:B------:R-:W2:Y:S06]  /*00a0*/  LDCU.64 UR6, c[0x0][0x358] ;  /* 0x00006b00ff0677ac */ /* 0x000eac0008000a00 */
[----:B------:R-:W3:Y:S01]  /*00b0*/  LDC.64 R6, c[0x0][0x388] ;  /* 0x0000e200ff067b82 */ /* 0x000ee20000000a00 */
[----:B-1----:R-:W-:-:S12]  /*00c0*/  UIMAD UR4, UR4, UR5, URZ ;  /* 0x00000005040472a4 */ /* 0x002fd8000f8e02ff */
.L_x_0:
[----:B0-----:R-:W-:-:S06]  /*00d0*/  IMAD.WIDE R4, R0, 0x4, R8 ;  /* 0x0000000400047825 */ /* 0x001fcc00078e0208 */
[----:B--2---:R-:W2:Y:S01]  /*00e0*/  LDG.E R4, desc[UR6][R4.64] ;  /* 0x0000000604047981 */ /* 0x004ea2000c1e1900 */
[C---:B-1-3--:R-:W-:Y:S01]  /*00f0*/  IMAD.WIDE R2, R0.reuse, 0x4, R6 ;  /* 0x0000000400027825 */ /* 0x04afe200078e0206 */
[----:B------:R-:W-:Y:S02]  /*0100*/  IADD3 R0, PT, PT, R0, UR4, RZ ;  /* 0x0000000400007c10 */ /* 0x000fe4000fffe0ff */
[----:B--2---:R-:W-:-:S04]  /*0110*/  FSETP.GEU.AND P0, PT, R4, RZ, PT ;  /* 0x000000ff0400720b */ /* 0x004fc80003f0e000 */
[----:B------:R-:W-:Y:S02]  /*0120*/  FSEL R11, R4, RZ, P0 ;  /* 0x000000ff040b7208 */ /* 0x000fe40000000000 */
[----:B------:R-:W-:-:S03]  /*0130*/  ISETP.GE.AND P0, PT, R0, UR8, PT ;  /* 0x0000000800007c0c */ /* 0x000fc6000bf06270 */
[----:B------:R1:W-:Y:S10]  /*0140*/  STG.E desc[UR6][R2.64], R11 ;  /* 0x0000000b02007986 */ /* 0x0003f4000c101906 */
[----:B------:R-:W-:Y:S05]  /*0150*/  @!P0 BRA `(.L_x_0) ;  /* 0xfffffffc00dc8947 */ /* 0x000fea000383ffff */
[----:B------:R-:W-:Y:S05]  /*0160*/  EXIT ;  /* 0x000000000000794d */ /* 0x000fea0003800000 */
.L_x_1:
[----:B------:R-:W-:-:S00]  /*0170*/  BRA `(.L_x_1) ;  /* 0xfffffffc00fc7947 */ /* 0x000fc0000383ffff */
[----:B------:R-:W-:-:S00]  /*0180*/  NOP ;  /* 0x0000000000007918 */ /* 0x000fc00000000000 */
[----:B------:R-:W-:-:S00]  /*0190*/  NOP ;  /* 0x0000000000007918 */ /* 0x000fc00000000000 */
[----:B------:R-:W-:-:S00]  /*01a0*/  NOP ;  /* 0x0000000000007918 */ /* 0x000fc00000000000 */
[----:B------:R-:W-:-:S00]  /*01b0*/  NOP ;  /* 0x0000000000007918 */ /* 0x000fc00000000000 */
[----:B------:R-:W-:-:S00]  /*01c0*/  NOP ;  /* 0x0000000000007918 */ /* 0x000fc00000000000 */
[----:B------:R-:W-:-:S00]  /*01d0*/  NOP ;  /* 0x0000000000007918 */ /* 0x000fc00000000000 */
[----:B------:R-:W-:-:S00]  /*01e0*/  NOP ;  /* 0x0000000000007918 */ /* 0x000fc00000000000 */
[----:B------:R-:W-:-:S00]  /*01f0*/  NOP ;  /* 0x0000000000007918 */ /* 0x000fc00000000000 */
.L_x_2:


//--------------------- .nv.shared.reserved.0     --------------------------
	.section	.nv.shared.reserved.0,"aw",@nobits
	.weak		__nv_reservedSMEM_offset_0_alias
	.size		__nv_reservedSMEM_offset_0_alias, 0, 64
	.other		__nv_reservedSMEM_offset_0_alias,@"STO_CUDA_RESERVED_SHARED STV_DEFAULT"
__nv_reservedSMEM_offset_0_alias:
	.zero		0
	.zero		64


//--------------------- .nv.constant0._Z11relu_kernelPKfPfi --------------------------
	.section	.nv.constant0._Z11relu_kernelPKfPfi,"a",@progbits
	.sectionflags	@""
	.align	4
.nv.constant0._Z11relu_kernelPKfPfi:
	.zero		916


//--------------------- SYMBOLS --------------------------

	.type		.nv.reservedSmem.offset0,@object
	.size		.nv.reservedSmem.offset0,0x4
